//
// Generated by NVIDIA NVVM Compiler
//
// Compiler Build ID: CL-36424714
// Cuda compilation tools, release 13.0, V13.0.88
// Based on NVVM 20.0.0
//

.version 9.0
.target sm_100
.address_size 64

	// .globl	_Z12naive_kernelPfS_S_iii
.extern .func  (.param .b32 func_retval0) vprintf
(
	.param .b64 vprintf_param_0,
	.param .b64 vprintf_param_1
)
;
.global .align 1 .b8 $str[4] = {37, 102, 10};

.visible .entry _Z12naive_kernelPfS_S_iii(
	.param .u64 .ptr .align 1 _Z12naive_kernelPfS_S_iii_param_0,
	.param .u64 .ptr .align 1 _Z12naive_kernelPfS_S_iii_param_1,
	.param .u64 .ptr .align 1 _Z12naive_kernelPfS_S_iii_param_2,
	.param .u32 _Z12naive_kernelPfS_S_iii_param_3,
	.param .u32 _Z12naive_kernelPfS_S_iii_param_4,
	.param .u32 _Z12naive_kernelPfS_S_iii_param_5
)
{
	.local .align 8 .b8 	__local_depot0[8];
	.reg .b64 	%SP;
	.reg .b64 	%SPL;
	.reg .b32 	%r<3>;
	.reg .b64 	%rd<6>;

	mov.u64 	%SPL, __local_depot0;
	cvta.local.u64 	%SP, %SPL;
	add.u64 	%rd1, %SP, 0;
	add.u64 	%rd2, %SPL, 0;
	mov.b64 	%rd3, 4607182418800017408;
	st.local.u64 	[%rd2], %rd3;
	mov.u64 	%rd4, $str;
	cvta.global.u64 	%rd5, %rd4;
	{ // callseq 0, 0
	.param .b64 param0;
	st.param.b64 	[param0], %rd5;
	.param .b64 param1;
	st.param.b64 	[param1], %rd1;
	.param .b32 retval0;
	call.uni (retval0), 
	vprintf, 
	(
	param0, 
	param1
	);
	ld.param.b32 	%r1, [retval0];
	} // callseq 0
	ret;

}


// ===== COMPILED SASS (sm_100) =====

	.target	sm_100

	.elftype	@"ET_EXEC"


//--------------------- .note.nv.tkinfo           --------------------------
	.section	.note.nv.tkinfo,"",@"SHT_NOTE"
	.sectionflags	@"SHF_NOTE_NV_TKINFO"
	.tkinfo
        /*0018*/ 	.word	0x00000002
        /*0030*/ 	.string	""
        /*0030*/ 	.string	"ptxas"
        /*0030*/ 	.string	"Cuda compilation tools, release 13.0, V13.0.88"
        /*0030*/ 	.string	"Build cuda_13.0.r13.0/compiler.36424714_0"
        /*0030*/ 	.string	"-arch sm_100 -m 64 "



//--------------------- .note.nv.cuinfo           --------------------------
	.section	.note.nv.cuinfo,"",@"SHT_NOTE"
	.sectionflags	@"SHF_NOTE_NV_CUINFO"
        /*0018*/ 	.short	0x0002
        /*001a*/ 	.short	0x0064
        /*001c*/ 	.short	0x0082
	.zero		2


//--------------------- .nv.info                  --------------------------
	.section	.nv.info,"",@"SHT_CUDA_INFO"
	.align	4


	//----- nvinfo : EIATTR_REGCOUNT
	.align		4
        /*0000*/ 	.byte	0x04, 0x2f
        /*0002*/ 	.short	(.L_2 - .L_1)
	.align		4
.L_1:
        /*0004*/ 	.word	index@(_Z12naive_kernelPfS_S_iii)
        /*0008*/ 	.word	0x00000018


	//----- nvinfo : EIATTR_FRAME_SIZE
	.align		4
.L_2:
        /*000c*/ 	.byte	0x04, 0x11
        /*000e*/ 	.short	(.L_4 - .L_3)
	.align		4
.L_3:
        /*0010*/ 	.word	index@(_Z12naive_kernelPfS_S_iii)
        /*0014*/ 	.word	0x00000008


	//----- nvinfo : EIATTR_MIN_STACK_SIZE
	.align		4
.L_4:
        /*0018*/ 	.byte	0x04, 0x12
        /*001a*/ 	.short	(.L_6 - .L_5)
	.align		4
.L_5:
        /*001c*/ 	.word	index@(_Z12naive_kernelPfS_S_iii)
        /*0020*/ 	.word	0x00000008
.L_6:


//--------------------- .nv.compat                --------------------------
	.section	.nv.compat,"",@"SHT_CUDA_COMPAT_INFO"
	.align	4
        /*0000*/ 	.byte	0x02, 0x09, 0x00, 0x00, 0x02, 0x02, 0x01, 0x00, 0x02, 0x05, 0x05, 0x00, 0x03, 0x07, 0x01, 0x01
        /*0010*/ 	.byte	0x02, 0x03, 0x00, 0x00, 0x02, 0x06, 0x01, 0x00, 0x04, 0x0b, 0x08, 0x00, 0x09, 0x00, 0x00, 0x00
        /*0020*/ 	.byte	0x00, 0x00, 0x00, 0x00


//--------------------- .nv.info._Z12naive_kernelPfS_S_iii --------------------------
	.section	.nv.info._Z12naive_kernelPfS_S_iii,"",@"SHT_CUDA_INFO"
	.sectionflags	@""
	.align	4


	//----- nvinfo : EIATTR_CUDA_API_VERSION
	.align		4
        /*0000*/ 	.byte	0x04, 0x37
        /*0002*/ 	.short	(.L_8 - .L_7)
.L_7:
        /*0004*/ 	.word	0x00000082


	//----- nvinfo : EIATTR_KPARAM_INFO
	.align		4
.L_8:
        /*0008*/ 	.byte	0x04, 0x17
        /*000a*/ 	.short	(.L_10 - .L_9)
.L_9:
        /*000c*/ 	.word	0x00000000
        /*0010*/ 	.short	0x0005
        /*0012*/ 	.short	0x0020
        /*0014*/ 	.byte	0x00, 0xf0, 0x11, 0x00


	//----- nvinfo : EIATTR_KPARAM_INFO
	.align		4
.L_10:
        /*0018*/ 	.byte	0x04, 0x17
        /*001a*/ 	.short	(.L_12 - .L_11)
.L_11:
        /*001c*/ 	.word	0x00000000
        /*0020*/ 	.short	0x0004
        /*0022*/ 	.short	0x001c
        /*0024*/ 	.byte	0x00, 0xf0, 0x11, 0x00


	//----- nvinfo : EIATTR_KPARAM_INFO
	.align		4
.L_12:
        /*0028*/ 	.byte	0x04, 0x17
        /*002a*/ 	.short	(.L_14 - .L_13)
.L_13:
        /*002c*/ 	.word	0x00000000
        /*0030*/ 	.short	0x0003
        /*0032*/ 	.short	0x0018
        /*0034*/ 	.byte	0x00, 0xf0, 0x11, 0x00


	//----- nvinfo : EIATTR_KPARAM_INFO
	.align		4
.L_14:
        /*0038*/ 	.byte	0x04, 0x17
        /*003a*/ 	.short	(.L_16 - .L_15)
.L_15:
        /*003c*/ 	.word	0x00000000
        /*0040*/ 	.short	0x0002
        /*0042*/ 	.short	0x0010
        /*0044*/ 	.byte	0x00, 0xf5, 0x21, 0x00


	//----- nvinfo : EIATTR_KPARAM_INFO
	.align		4
.L_16:
        /*0048*/ 	.byte	0x04, 0x17
        /*004a*/ 	.short	(.L_18 - .L_17)
.L_17:
        /*004c*/ 	.word	0x00000000
        /*0050*/ 	.short	0x0001
        /*0052*/ 	.short	0x0008
        /*0054*/ 	.byte	0x00, 0xf5, 0x21, 0x00


	//----- nvinfo : EIATTR_KPARAM_INFO
	.align		4
.L_18:
        /*0058*/ 	.byte	0x04, 0x17
        /*005a*/ 	.short	(.L_20 - .L_19)
.L_19:
        /*005c*/ 	.word	0x00000000
        /*0060*/ 	.short	0x0000
        /*0062*/ 	.short	0x0000
        /*0064*/ 	.byte	0x00, 0xf5, 0x21, 0x00


	//----- nvinfo : EIATTR_SPARSE_MMA_MASK
	.align		4
.L_20:
        /*0068*/ 	.byte	0x03, 0x50
        /*006a*/ 	.short	0x0000


	//----- nvinfo : EIATTR_MAXREG_COUNT
	.align		4
        /*006c*/ 	.byte	0x03, 0x1b
        /*006e*/ 	.short	0x00ff


	//----- nvinfo : EIATTR_EXTERNS
	.align		4
        /*0070*/ 	.byte	0x04, 0x0f
        /*0072*/ 	.short	(.L_22 - .L_21)


	//   ....[0]....
	.align		4
.L_21:
        /*0074*/ 	.word	index@(vprintf)


	//----- nvinfo : EIATTR_MERCURY_ISA_VERSION
	.align		4
.L_22:
        /*0078*/ 	.byte	0x03, 0x5f
        /*007a*/ 	.short	0x0101


	//----- nvinfo : EIATTR_VRC_CTA_INIT_COUNT
	.align		4
        /*007c*/ 	.byte	0x02, 0x4a
	.zero		1
	.zero		1


	//----- nvinfo : EIATTR_SYSCALL_OFFSETS
	.align		4
        /*0080*/ 	.byte	0x04, 0x46
        /*0082*/ 	.short	(.L_24 - .L_23)


	//   ....[0]....
.L_23:
        /*0084*/ 	.word	0x000000f0


	//----- nvinfo : EIATTR_EXIT_INSTR_OFFSETS
	.align		4
.L_24:
        /*0088*/ 	.byte	0x04, 0x1c
        /*008a*/ 	.short	(.L_26 - .L_25)


	//   ....[0]....
.L_25:
        /*008c*/ 	.word	0x00000100


	//----- nvinfo : EIATTR_CBANK_PARAM_SIZE
	.align		4
.L_26:
        /*0090*/ 	.byte	0x03, 0x19
        /*0092*/ 	.short	0x0024


	//----- nvinfo : EIATTR_PARAM_CBANK
	.align		4
        /*0094*/ 	.byte	0x04, 0x0a
        /*0096*/ 	.short	(.L_28 - .L_27)
	.align		4
.L_27:
        /*0098*/ 	.word	index@(.nv.constant0._Z12naive_kernelPfS_S_iii)
        /*009c*/ 	.short	0x0380
        /*009e*/ 	.short	0x0024


	//----- nvinfo : EIATTR_SW_WAR
	.align		4
.L_28:
        /*00a0*/ 	.byte	0x04, 0x36
        /*00a2*/ 	.short	(.L_30 - .L_29)
.L_29:
        /*00a4*/ 	.word	0x00000008
.L_30:


//--------------------- .nv.callgraph             --------------------------
	.section	.nv.callgraph,"",@"SHT_CUDA_CALLGRAPH"
	.align	4
	.sectionentsize	8
	.align		4
        /*0000*/ 	.word	0x00000000
	.align		4
        /*0004*/ 	.word	0xffffffff
	.align		4
        /*0008*/ 	.word	index@(_Z12naive_kernelPfS_S_iii)
	.align		4
        /*000c*/ 	.word	index@(vprintf)
	.align		4
        /*0010*/ 	.word	0x00000000
	.align		4
        /*0014*/ 	.word	0xfffffffe
	.align		4
        /*0018*/ 	.word	0x00000000
	.align		4
        /*001c*/ 	.word	0xfffffffd
	.align		4
        /*0020*/ 	.word	0x00000000
	.align		4
        /*0024*/ 	.word	0xfffffffc


//--------------------- .nv.constant4             --------------------------
	.section	.nv.constant4,"a",@progbits
	.align	8
	.align		8
.nv.constant4:
        /*0000*/ 	.dword	vprintf
	.align		8
        /*0008*/ 	.dword	$str


//--------------------- .text._Z12naive_kernelPfS_S_iii --------------------------
	.section	.text._Z12naive_kernelPfS_S_iii,"ax",@progbits
	.align	128
        .global         _Z12naive_kernelPfS_S_iii
        .type           _Z12naive_kernelPfS_S_iii,@function
        .size           _Z12naive_kernelPfS_S_iii,(.L_x_2 - _Z12naive_kernelPfS_S_iii)
        .other          _Z12naive_kernelPfS_S_iii,@"STO_CUDA_ENTRY STV_DEFAULT"
_Z12naive_kernelPfS_S_iii:
.text._Z12naive_kernelPfS_S_iii:
[----:B------:R-:W0:Y:S01]  /*0000*/  LDC R1, c[0x0][0x37c] ;  /* 0x0000df00ff017b82 */ /* 0x000e220000000800 */
[----:B------:R-:W-:Y:S02]  /*0010*/  HFMA2 R9, -RZ, RZ, 1.984375, 0 ;  /* 0x3ff00000ff097431 */ /* 0x000fe400000001ff */
[----:B0-----:R-:W-:Y:S01]  /*0020*/  VIADD R1, R1, 0xfffffff8 ;  /* 0xfffffff801017836 */ /* 0x001fe20000000000 */
[----:B------:R-:W-:Y:S01]  /*0030*/  MOV R0, 0x0 ;  /* 0x0000000000007802 */ /* 0x000fe20000000f00 */
[----:B------:R-:W-:Y:S01]  /*0040*/  IMAD.MOV.U32 R8, RZ, RZ, 0x0 ;  /* 0x00000000ff087424 */ /* 0x000fe200078e00ff */
[----:B------:R-:W0:Y:S02]  /*0050*/  LDCU UR4, c[0x0][0x2f8] ;  /* 0x00005f00ff0477ac */ /* 0x000e240008000800 */
[----:B------:R1:W2:Y:S02]  /*0060*/  LDC.64 R2, c[0x4][R0] ;  /* 0x0100000000027b82 */ /* 0x0002a40000000a00 */
[----:B------:R1:W-:Y:S01]  /*0070*/  STL.64 [R1], R8 ;  /* 0x0000000801007387 */ /* 0x0003e20000100a00 */
[----:B------:R-:W3:Y:S01]  /*0080*/  LDCU.64 UR6, c[0x4][0x8] ;  /* 0x01000100ff0677ac */ /* 0x000ee20008000a00 */
[----:B------:R-:W4:Y:S01]  /*0090*/  LDCU UR5, c[0x0][0x2fc] ;  /* 0x00005f80ff0577ac */ /* 0x000f220008000800 */
[----:B0-----:R-:W-:Y:S01]  /*00a0*/  IADD3 R6, P0, PT, R1, UR4, RZ ;  /* 0x0000000401067c10 */ /* 0x001fe2000ff1e0ff */
[----:B---3--:R-:W-:Y:S01]  /*00b0*/  IMAD.U32 R4, RZ, RZ, UR6 ;  /* 0x00000006ff047e24 */ /* 0x008fe2000f8e00ff */
[----:B------:R-:W-:-:S03]  /*00c0*/  MOV R5, UR7 ;  /* 0x0000000700057c02 */ /* 0x000fc60008000f00 */
[----:B-1--4-:R-:W-:-:S08]  /*00d0*/  IMAD.X R7, RZ, RZ, UR5, P0 ;  /* 0x00000005ff077e24 */ /* 0x012fd000080e06ff */
[----:B------:R-:W-:-:S07]  /*00e0*/  LEPC R20, `(.L_x_0) ;  /* 0x000000001014794e */ /* 0x000fce0000000000 */
[----:B--2---:R-:W-:Y:S05]  /*00f0*/  CALL.ABS.NOINC R2 ;  /* 0x0000000002007343 */ /* 0x004fea0003c00000 */
.L_x_0:
[----:B------:R-:W-:Y:S05]  /*0100*/  EXIT ;  /* 0x000000000000794d */ /* 0x000fea0003800000 */
.L_x_1:
[----:B------:R-:W-:-:S00]  /*0110*/  BRA `(.L_x_1) ;  /* 0xfffffffc00fc7947 */ /* 0x000fc0000383ffff */
[----:B------:R-:W-:-:S00]  /*0120*/  NOP ;  /* 0x0000000000007918 */ /* 0x000fc00000000000 */
        /* <DEDUP_REMOVED lines=13> */
.L_x_2:


//--------------------- .nv.global.init           --------------------------
	.section	.nv.global.init,"aw",@progbits
.nv.global.init:
	.type		$str,@object
	.size		$str,(.L_0 - $str)
$str:
        /*0000*/ 	.byte	0x25, 0x66, 0x0a, 0x00
.L_0:


//--------------------- .nv.shared.reserved.0     --------------------------
	.section	.nv.shared.reserved.0,"aw",@nobits
	.weak		__nv_reservedSMEM_offset_0_alias
	.size		__nv_reservedSMEM_offset_0_alias, 0, 64
	.other		__nv_reservedSMEM_offset_0_alias,@"STO_CUDA_RESERVED_SHARED STV_DEFAULT"
__nv_reservedSMEM_offset_0_alias:
	.zero		0
	.zero		64


//--------------------- .nv.constant0._Z12naive_kernelPfS_S_iii --------------------------
	.section	.nv.constant0._Z12naive_kernelPfS_S_iii,"a",@progbits
	.sectionflags	@""
	.align	4
.nv.constant0._Z12naive_kernelPfS_S_iii:
	.zero		932


//--------------------- SYMBOLS --------------------------

	.type		.nv.reservedSmem.offset0,@object
	.size		.nv.reservedSmem.offset0,0x4
	.type		vprintf,@function
